//
// Generated by NVIDIA NVVM Compiler
//
// Compiler Build ID: CL-36424714
// Cuda compilation tools, release 13.0, V13.0.88
// Based on NVVM 20.0.0
//

.version 9.0
.target sm_100
.address_size 64

	// .globl	fw

.visible .entry fw(
	.param .u64 .ptr .align 1 fw_param_0,
	.param .u64 .ptr .align 1 fw_param_1,
	.param .u32 fw_param_2,
	.param .u32 fw_param_3
)
{
	.reg .pred 	%p<5>;
	.reg .b32 	%r<17>;
	.reg .b32 	%f<6>;
	.reg .b64 	%rd<14>;

	ld.param.u64 	%rd4, [fw_param_0];
	ld.param.u64 	%rd5, [fw_param_1];
	ld.param.u32 	%r5, [fw_param_2];
	ld.param.u32 	%r6, [fw_param_3];
	cvta.to.global.u64 	%rd1, %rd5;
	cvta.to.global.u64 	%rd2, %rd4;
	mov.u32 	%r7, %ntid.x;
	mov.u32 	%r8, %ctaid.x;
	mov.u32 	%r9, %tid.x;
	mad.lo.s32 	%r1, %r7, %r8, %r9;
	mov.u32 	%r10, %ntid.y;
	mov.u32 	%r11, %ctaid.y;
	mov.u32 	%r12, %tid.y;
	mad.lo.s32 	%r13, %r10, %r11, %r12;
	mul.lo.s32 	%r2, %r6, %r13;
	add.s32 	%r14, %r2, %r5;
	mul.wide.s32 	%rd6, %r14, 4;
	add.s64 	%rd7, %rd2, %rd6;
	ld.global.f32 	%f2, [%rd7];
	mad.lo.s32 	%r15, %r6, %r5, %r1;
	mul.wide.s32 	%rd8, %r15, 4;
	add.s64 	%rd9, %rd2, %rd8;
	ld.global.f32 	%f3, [%rd9];
	add.f32 	%f1, %f2, %f3;
	add.s64 	%rd10, %rd1, %rd6;
	ld.global.u32 	%r3, [%rd10];
	bar.sync 	0;
	setp.eq.s32 	%p1, %r1, 0;
	setp.eq.s32 	%p2, %r13, 0;
	or.pred  	%p3, %p1, %p2;
	@%p3 bra 	$L__BB0_3;
	add.s32 	%r4, %r2, %r1;
	mul.wide.s32 	%rd11, %r4, 4;
	add.s64 	%rd3, %rd2, %rd11;
	ld.global.f32 	%f4, [%rd3];
	setp.geu.f32 	%p4, %f1, %f4;
	@%p4 bra 	$L__BB0_3;
	st.global.f32 	[%rd3], %f1;
	cvt.rn.f32.s32 	%f5, %r3;
	cvt.rzi.s32.f32 	%r16, %f5;
	add.s64 	%rd13, %rd1, %rd11;
	st.global.u32 	[%rd13], %r16;
$L__BB0_3:
	ret;

}


// ===== COMPILED SASS (sm_100) =====

	.target	sm_100

	.elftype	@"ET_EXEC"


//--------------------- .note.nv.tkinfo           --------------------------
	.section	.note.nv.tkinfo,"",@"SHT_NOTE"
	.sectionflags	@"SHF_NOTE_NV_TKINFO"
	.tkinfo
        /*0018*/ 	.word	0x00000002
        /*0030*/ 	.string	""
        /*0030*/ 	.string	"ptxas"
        /*0030*/ 	.string	"Cuda compilation tools, release 13.0, V13.0.88"
        /*0030*/ 	.string	"Build cuda_13.0.r13.0/compiler.36424714_0"
        /*0030*/ 	.string	"-arch sm_100 -m 64 "



//--------------------- .note.nv.cuinfo           --------------------------
	.section	.note.nv.cuinfo,"",@"SHT_NOTE"
	.sectionflags	@"SHF_NOTE_NV_CUINFO"
        /*0018*/ 	.short	0x0002
        /*001a*/ 	.short	0x0064
        /*001c*/ 	.short	0x0082
	.zero		2


//--------------------- .nv.info                  --------------------------
	.section	.nv.info,"",@"SHT_CUDA_INFO"
	.align	4


	//----- nvinfo : EIATTR_REGCOUNT
	.align		4
        /*0000*/ 	.byte	0x04, 0x2f
        /*0002*/ 	.short	(.L_1 - .L_0)
	.align		4
.L_0:
        /*0004*/ 	.word	index@(fw)
        /*0008*/ 	.word	0x00000011


	//----- nvinfo : EIATTR_FRAME_SIZE
	.align		4
.L_1:
        /*000c*/ 	.byte	0x04, 0x11
        /*000e*/ 	.short	(.L_3 - .L_2)
	.align		4
.L_2:
        /*0010*/ 	.word	index@(fw)
        /*0014*/ 	.word	0x00000000


	//----- nvinfo : EIATTR_MIN_STACK_SIZE
	.align		4
.L_3:
        /*0018*/ 	.byte	0x04, 0x12
        /*001a*/ 	.short	(.L_5 - .L_4)
	.align		4
.L_4:
        /*001c*/ 	.word	index@(fw)
        /*0020*/ 	.word	0x00000000
.L_5:


//--------------------- .nv.compat                --------------------------
	.section	.nv.compat,"",@"SHT_CUDA_COMPAT_INFO"
	.align	4
        /*0000*/ 	.byte	0x02, 0x09, 0x00, 0x00, 0x02, 0x02, 0x01, 0x00, 0x02, 0x05, 0x05, 0x00, 0x03, 0x07, 0x01, 0x01
        /*0010*/ 	.byte	0x02, 0x03, 0x00, 0x00, 0x02, 0x06, 0x01, 0x00, 0x04, 0x0b, 0x08, 0x00, 0x09, 0x00, 0x00, 0x00
        /*0020*/ 	.byte	0x00, 0x00, 0x00, 0x00


//--------------------- .nv.info.fw               --------------------------
	.section	.nv.info.fw,"",@"SHT_CUDA_INFO"
	.sectionflags	@""
	.align	4


	//----- nvinfo : EIATTR_CUDA_API_VERSION
	.align		4
        /*0000*/ 	.byte	0x04, 0x37
        /*0002*/ 	.short	(.L_7 - .L_6)
.L_6:
        /*0004*/ 	.word	0x00000082


	//----- nvinfo : EIATTR_KPARAM_INFO
	.align		4
.L_7:
        /*0008*/ 	.byte	0x04, 0x17
        /*000a*/ 	.short	(.L_9 - .L_8)
.L_8:
        /*000c*/ 	.word	0x00000000
        /*0010*/ 	.short	0x0003
        /*0012*/ 	.short	0x0014
        /*0014*/ 	.byte	0x00, 0xf0, 0x11, 0x00


	//----- nvinfo : EIATTR_KPARAM_INFO
	.align		4
.L_9:
        /*0018*/ 	.byte	0x04, 0x17
        /*001a*/ 	.short	(.L_11 - .L_10)
.L_10:
        /*001c*/ 	.word	0x00000000
        /*0020*/ 	.short	0x0002
        /*0022*/ 	.short	0x0010
        /*0024*/ 	.byte	0x00, 0xf0, 0x11, 0x00


	//----- nvinfo : EIATTR_KPARAM_INFO
	.align		4
.L_11:
        /*0028*/ 	.byte	0x04, 0x17
        /*002a*/ 	.short	(.L_13 - .L_12)
.L_12:
        /*002c*/ 	.word	0x00000000
        /*0030*/ 	.short	0x0001
        /*0032*/ 	.short	0x0008
        /*0034*/ 	.byte	0x00, 0xf5, 0x21, 0x00


	//----- nvinfo : EIATTR_KPARAM_INFO
	.align		4
.L_13:
        /*0038*/ 	.byte	0x04, 0x17
        /*003a*/ 	.short	(.L_15 - .L_14)
.L_14:
        /*003c*/ 	.word	0x00000000
        /*0040*/ 	.short	0x0000
        /*0042*/ 	.short	0x0000
        /*0044*/ 	.byte	0x00, 0xf5, 0x21, 0x00


	//----- nvinfo : EIATTR_SPARSE_MMA_MASK
	.align		4
.L_15:
        /*0048*/ 	.byte	0x03, 0x50
        /*004a*/ 	.short	0x0000


	//----- nvinfo : EIATTR_MAXREG_COUNT
	.align		4
        /*004c*/ 	.byte	0x03, 0x1b
        /*004e*/ 	.short	0x00ff


	//----- nvinfo : EIATTR_NUM_BARRIERS
	.align		4
        /*0050*/ 	.byte	0x02, 0x4c
        /*0052*/ 	.byte	0x01
	.zero		1


	//----- nvinfo : EIATTR_MERCURY_ISA_VERSION
	.align		4
        /*0054*/ 	.byte	0x03, 0x5f
        /*0056*/ 	.short	0x0101


	//----- nvinfo : EIATTR_VRC_CTA_INIT_COUNT
	.align		4
        /*0058*/ 	.byte	0x02, 0x4a
	.zero		1
	.zero		1


	//----- nvinfo : EIATTR_EXIT_INSTR_OFFSETS
	.align		4
        /*005c*/ 	.byte	0x04, 0x1c
        /*005e*/ 	.short	(.L_17 - .L_16)


	//   ....[0]....
.L_16:
        /*0060*/ 	.word	0x00000180


	//   ....[1]....
        /*0064*/ 	.word	0x000001e0


	//   ....[2]....
        /*0068*/ 	.word	0x00000240


	//----- nvinfo : EIATTR_CBANK_PARAM_SIZE
	.align		4
.L_17:
        /*006c*/ 	.byte	0x03, 0x19
        /*006e*/ 	.short	0x0018


	//----- nvinfo : EIATTR_PARAM_CBANK
	.align		4
        /*0070*/ 	.byte	0x04, 0x0a
        /*0072*/ 	.short	(.L_19 - .L_18)
	.align		4
.L_18:
        /*0074*/ 	.word	index@(.nv.constant0.fw)
        /*0078*/ 	.short	0x0380
        /*007a*/ 	.short	0x0018


	//----- nvinfo : EIATTR_SW_WAR
	.align		4
.L_19:
        /*007c*/ 	.byte	0x04, 0x36
        /*007e*/ 	.short	(.L_21 - .L_20)
.L_20:
        /*0080*/ 	.word	0x00000008
.L_21:


//--------------------- .nv.callgraph             --------------------------
	.section	.nv.callgraph,"",@"SHT_CUDA_CALLGRAPH"
	.align	4
	.sectionentsize	8
	.align		4
        /*0000*/ 	.word	0x00000000
	.align		4
        /*0004*/ 	.word	0xffffffff
	.align		4
        /*0008*/ 	.word	0x00000000
	.align		4
        /*000c*/ 	.word	0xfffffffe
	.align		4
        /*0010*/ 	.word	0x00000000
	.align		4
        /*0014*/ 	.word	0xfffffffd
	.align		4
        /*0018*/ 	.word	0x00000000
	.align		4
        /*001c*/ 	.word	0xfffffffc


//--------------------- .text.fw                  --------------------------
	.section	.text.fw,"ax",@progbits
	.align	128
        .global         fw
        .type           fw,@function
        .size           fw,(.L_x_1 - fw)
        .other          fw,@"STO_CUDA_ENTRY STV_DEFAULT"
fw:
.text.fw:
[----:B------:R-:W-:Y:S01]  /*0000*/  LDC R1, c[0x0][0x37c] ;  /* 0x0000df00ff017b82 */ /* 0x000fe20000000800 */
[----:B------:R-:W0:Y:S07]  /*0010*/  S2R R14, SR_CTAID.Y ;  /* 0x00000000000e7919 */ /* 0x000e2e0000002600 */
[----:B------:R-:W1:Y:S01]  /*0020*/  LDC.64 R6, c[0x0][0x390] ;  /* 0x0000e400ff067b82 */ /* 0x000e620000000a00 */
[----:B------:R-:W2:Y:S01]  /*0030*/  LDCU UR6, c[0x0][0x360] ;  /* 0x00006c00ff0677ac */ /* 0x000ea20008000800 */
[----:B------:R-:W0:Y:S01]  /*0040*/  S2R R11, SR_TID.Y ;  /* 0x00000000000b7919 */ /* 0x000e220000002200 */
[----:B------:R-:W0:Y:S01]  /*0050*/  LDCU UR7, c[0x0][0x364] ;  /* 0x00006c80ff0777ac */ /* 0x000e220008000800 */
[----:B------:R-:W2:Y:S04]  /*0060*/  S2R R0, SR_CTAID.X ;  /* 0x0000000000007919 */ /* 0x000ea80000002500 */
[----:B------:R-:W3:Y:S01]  /*0070*/  LDC.64 R4, c[0x0][0x380] ;  /* 0x0000e000ff047b82 */ /* 0x000ee20000000a00 */
[----:B------:R-:W4:Y:S01]  /*0080*/  LDCU.64 UR4, c[0x0][0x358] ;  /* 0x00006b00ff0477ac */ /* 0x000f220008000a00 */
[----:B------:R-:W2:Y:S06]  /*0090*/  S2R R9, SR_TID.X ;  /* 0x0000000000097919 */ /* 0x000eac0000002100 */
[----:B------:R-:W4:Y:S01]  /*00a0*/  LDC.64 R2, c[0x0][0x388] ;  /* 0x0000e200ff027b82 */ /* 0x000f220000000a00 */
[----:B0-----:R-:W-:-:S04]  /*00b0*/  IMAD R14, R14, UR7, R11 ;  /* 0x000000070e0e7c24 */ /* 0x001fc8000f8e020b */
[C---:B-1----:R-:W-:Y:S01]  /*00c0*/  IMAD R13, R14.reuse, R7, R6 ;  /* 0x000000070e0d7224 */ /* 0x042fe200078e0206 */
[----:B------:R-:W-:Y:S01]  /*00d0*/  ISETP.NE.AND P0, PT, R14, RZ, PT ;  /* 0x000000ff0e00720c */ /* 0x000fe20003f05270 */
[----:B--2---:R-:W-:Y:S02]  /*00e0*/  IMAD R0, R0, UR6, R9 ;  /* 0x0000000600007c24 */ /* 0x004fe4000f8e0209 */
[----:B---3--:R-:W-:-:S03]  /*00f0*/  IMAD.WIDE R8, R13, 0x4, R4 ;  /* 0x000000040d087825 */ /* 0x008fc600078e0204 */
[----:B------:R-:W-:Y:S01]  /*0100*/  ISETP.EQ.OR P0, PT, R0, RZ, !P0 ;  /* 0x000000ff0000720c */ /* 0x000fe20004702670 */
[----:B------:R-:W-:Y:S02]  /*0110*/  IMAD R11, R7, R6, R0 ;  /* 0x00000006070b7224 */ /* 0x000fe400078e0200 */
[----:B----4-:R-:W-:Y:S01]  /*0120*/  IMAD.WIDE R12, R13, 0x4, R2 ;  /* 0x000000040d0c7825 */ /* 0x010fe200078e0202 */
[----:B------:R0:W5:Y:S03]  /*0130*/  LDG.E R8, desc[UR4][R8.64] ;  /* 0x0000000408087981 */ /* 0x000166000c1e1900 */
[----:B------:R-:W-:Y:S02]  /*0140*/  IMAD.WIDE R10, R11, 0x4, R4 ;  /* 0x000000040b0a7825 */ /* 0x000fe400078e0204 */
[----:B------:R0:W5:Y:S04]  /*0150*/  LDG.E R12, desc[UR4][R12.64] ;  /* 0x000000040c0c7981 */ /* 0x000168000c1e1900 */
[----:B------:R0:W5:Y:S01]  /*0160*/  LDG.E R11, desc[UR4][R10.64] ;  /* 0x000000040a0b7981 */ /* 0x000162000c1e1900 */
[----:B------:R-:W-:Y:S06]  /*0170*/  BAR.SYNC.DEFER_BLOCKING 0x0 ;  /* 0x0000000000007b1d */ /* 0x000fec0000010000 */
[----:B------:R-:W-:Y:S05]  /*0180*/  @P0 EXIT ;  /* 0x000000000000094d */ /* 0x000fea0003800000 */
[----:B------:R-:W-:-:S04]  /*0190*/  IMAD R7, R14, R7, R0 ;  /* 0x000000070e077224 */ /* 0x000fc800078e0200 */
[----:B------:R-:W-:-:S05]  /*01a0*/  IMAD.WIDE R4, R7, 0x4, R4 ;  /* 0x0000000407047825 */ /* 0x000fca00078e0204 */
[----:B------:R-:W2:Y:S01]  /*01b0*/  LDG.E R0, desc[UR4][R4.64] ;  /* 0x0000000404007981 */ /* 0x000ea2000c1e1900 */
[----:B-----5:R-:W-:-:S05]  /*01c0*/  FADD R11, R8, R11 ;  /* 0x0000000b080b7221 */ /* 0x020fca0000000000 */
[----:B--2---:R-:W-:-:S13]  /*01d0*/  FSETP.GEU.AND P0, PT, R11, R0, PT ;  /* 0x000000000b00720b */ /* 0x004fda0003f0e000 */
[----:B------:R-:W-:Y:S05]  /*01e0*/  @P0 EXIT ;  /* 0x000000000000094d */ /* 0x000fea0003800000 */
[----:B------:R-:W-:Y:S01]  /*01f0*/  I2FP.F32.S32 R12, R12 ;  /* 0x0000000c000c7245 */ /* 0x000fe20000201400 */
[----:B------:R-:W-:Y:S01]  /*0200*/  IMAD.WIDE R2, R7, 0x4, R2 ;  /* 0x0000000407027825 */ /* 0x000fe200078e0202 */
[----:B------:R-:W-:Y:S02]  /*0210*/  STG.E desc[UR4][R4.64], R11 ;  /* 0x0000000b04007986 */ /* 0x000fe4000c101904 */
[----:B0-----:R-:W0:Y:S02]  /*0220*/  F2I.TRUNC.NTZ R9, R12 ;  /* 0x0000000c00097305 */ /* 0x001e24000020f100 */
[----:B0-----:R-:W-:Y:S01]  /*0230*/  STG.E desc[UR4][R2.64], R9 ;  /* 0x0000000902007986 */ /* 0x001fe2000c101904 */
[----:B------:R-:W-:Y:S05]  /*0240*/  EXIT ;  /* 0x000000000000794d */ /* 0x000fea0003800000 */
.L_x_0:
[----:B------:R-:W-:-:S00]  /*0250*/  BRA `(.L_x_0) ;  /* 0xfffffffc00fc7947 */ /* 0x000fc0000383ffff */
[----:B------:R-:W-:-:S00]  /*0260*/  NOP ;  /* 0x0000000000007918 */ /* 0x000fc00000000000 */
        /* <DEDUP_REMOVED lines=9> */
.L_x_1:


//--------------------- .nv.shared.reserved.0     --------------------------
	.section	.nv.shared.reserved.0,"aw",@nobits
	.weak		__nv_reservedSMEM_offset_0_alias
	.size		__nv_reservedSMEM_offset_0_alias, 0, 64
	.other		__nv_reservedSMEM_offset_0_alias,@"STO_CUDA_RESERVED_SHARED STV_DEFAULT"
__nv_reservedSMEM_offset_0_alias:
	.zero		0
	.zero		64


//--------------------- .nv.constant0.fw          --------------------------
	.section	.nv.constant0.fw,"a",@progbits
	.sectionflags	@""
	.align	4
.nv.constant0.fw:
	.zero		920


//--------------------- SYMBOLS --------------------------

	.type		.nv.reservedSmem.offset0,@object
	.size		.nv.reservedSmem.offset0,0x4
